//
// Generated by NVIDIA NVVM Compiler
//
// Compiler Build ID: CL-36424714
// Cuda compilation tools, release 13.0, V13.0.88
// Based on NVVM 20.0.0
//

.version 9.0
.target sm_100
.address_size 64

	// .globl	_Z16thread_sync_prodPKiS0_Pii
// _ZZ16thread_sync_prodPKiS0_PiiE4temp has been demoted
// _ZZ11stride_prodPKiS0_PiiE4temp has been demoted

.visible .entry _Z16thread_sync_prodPKiS0_Pii(
	.param .u64 .ptr .align 1 _Z16thread_sync_prodPKiS0_Pii_param_0,
	.param .u64 .ptr .align 1 _Z16thread_sync_prodPKiS0_Pii_param_1,
	.param .u64 .ptr .align 1 _Z16thread_sync_prodPKiS0_Pii_param_2,
	.param .u32 _Z16thread_sync_prodPKiS0_Pii_param_3
)
{
	.reg .pred 	%p<3>;
	.reg .b32 	%r<85>;
	.reg .b64 	%rd<10>;
	// demoted variable
	.shared .align 4 .b8 _ZZ16thread_sync_prodPKiS0_PiiE4temp[2048];
	ld.param.u64 	%rd2, [_Z16thread_sync_prodPKiS0_Pii_param_0];
	ld.param.u64 	%rd3, [_Z16thread_sync_prodPKiS0_Pii_param_1];
	ld.param.u64 	%rd1, [_Z16thread_sync_prodPKiS0_Pii_param_2];
	cvta.to.global.u64 	%rd4, %rd3;
	cvta.to.global.u64 	%rd5, %rd2;
	mov.u32 	%r5, %ntid.x;
	mov.u32 	%r6, %ctaid.x;
	mov.u32 	%r7, %tid.x;
	mad.lo.s32 	%r8, %r5, %r6, %r7;
	mul.wide.s32 	%rd6, %r8, 4;
	add.s64 	%rd7, %rd5, %rd6;
	ld.global.u32 	%r9, [%rd7];
	add.s64 	%rd8, %rd4, %rd6;
	ld.global.u32 	%r10, [%rd8];
	add.s32 	%r11, %r10, %r9;
	shl.b32 	%r12, %r7, 2;
	mov.u32 	%r13, _ZZ16thread_sync_prodPKiS0_PiiE4temp;
	add.s32 	%r14, %r13, %r12;
	st.shared.u32 	[%r14], %r11;
	bar.sync 	0;
	setp.ne.s32 	%p1, %r7, 0;
	@%p1 bra 	$L__BB0_4;
	mov.b32 	%r84, 0;
	mov.b32 	%r83, 64;
$L__BB0_2:
	add.s32 	%r18, %r13, %r83;
	ld.shared.u32 	%r19, [%r18+-64];
	add.s32 	%r20, %r19, %r84;
	ld.shared.u32 	%r21, [%r18+-60];
	add.s32 	%r22, %r21, %r20;
	ld.shared.u32 	%r23, [%r18+-56];
	add.s32 	%r24, %r23, %r22;
	ld.shared.u32 	%r25, [%r18+-52];
	add.s32 	%r26, %r25, %r24;
	ld.shared.u32 	%r27, [%r18+-48];
	add.s32 	%r28, %r27, %r26;
	ld.shared.u32 	%r29, [%r18+-44];
	add.s32 	%r30, %r29, %r28;
	ld.shared.u32 	%r31, [%r18+-40];
	add.s32 	%r32, %r31, %r30;
	ld.shared.u32 	%r33, [%r18+-36];
	add.s32 	%r34, %r33, %r32;
	ld.shared.u32 	%r35, [%r18+-32];
	add.s32 	%r36, %r35, %r34;
	ld.shared.u32 	%r37, [%r18+-28];
	add.s32 	%r38, %r37, %r36;
	ld.shared.u32 	%r39, [%r18+-24];
	add.s32 	%r40, %r39, %r38;
	ld.shared.u32 	%r41, [%r18+-20];
	add.s32 	%r42, %r41, %r40;
	ld.shared.u32 	%r43, [%r18+-16];
	add.s32 	%r44, %r43, %r42;
	ld.shared.u32 	%r45, [%r18+-12];
	add.s32 	%r46, %r45, %r44;
	ld.shared.u32 	%r47, [%r18+-8];
	add.s32 	%r48, %r47, %r46;
	ld.shared.u32 	%r49, [%r18+-4];
	add.s32 	%r50, %r49, %r48;
	ld.shared.u32 	%r51, [%r18];
	add.s32 	%r52, %r51, %r50;
	ld.shared.u32 	%r53, [%r18+4];
	add.s32 	%r54, %r53, %r52;
	ld.shared.u32 	%r55, [%r18+8];
	add.s32 	%r56, %r55, %r54;
	ld.shared.u32 	%r57, [%r18+12];
	add.s32 	%r58, %r57, %r56;
	ld.shared.u32 	%r59, [%r18+16];
	add.s32 	%r60, %r59, %r58;
	ld.shared.u32 	%r61, [%r18+20];
	add.s32 	%r62, %r61, %r60;
	ld.shared.u32 	%r63, [%r18+24];
	add.s32 	%r64, %r63, %r62;
	ld.shared.u32 	%r65, [%r18+28];
	add.s32 	%r66, %r65, %r64;
	ld.shared.u32 	%r67, [%r18+32];
	add.s32 	%r68, %r67, %r66;
	ld.shared.u32 	%r69, [%r18+36];
	add.s32 	%r70, %r69, %r68;
	ld.shared.u32 	%r71, [%r18+40];
	add.s32 	%r72, %r71, %r70;
	ld.shared.u32 	%r73, [%r18+44];
	add.s32 	%r74, %r73, %r72;
	ld.shared.u32 	%r75, [%r18+48];
	add.s32 	%r76, %r75, %r74;
	ld.shared.u32 	%r77, [%r18+52];
	add.s32 	%r78, %r77, %r76;
	ld.shared.u32 	%r79, [%r18+56];
	add.s32 	%r80, %r79, %r78;
	ld.shared.u32 	%r81, [%r18+60];
	add.s32 	%r84, %r81, %r80;
	add.s32 	%r83, %r83, 128;
	setp.ne.s32 	%p2, %r83, 2112;
	@%p2 bra 	$L__BB0_2;
	cvta.to.global.u64 	%rd9, %rd1;
	atom.global.add.u32 	%r82, [%rd9], %r84;
$L__BB0_4:
	ret;

}
	// .globl	_Z11stride_prodPKiS0_Pii
.visible .entry _Z11stride_prodPKiS0_Pii(
	.param .u64 .ptr .align 1 _Z11stride_prodPKiS0_Pii_param_0,
	.param .u64 .ptr .align 1 _Z11stride_prodPKiS0_Pii_param_1,
	.param .u64 .ptr .align 1 _Z11stride_prodPKiS0_Pii_param_2,
	.param .u32 _Z11stride_prodPKiS0_Pii_param_3
)
{
	.reg .pred 	%p<3>;
	.reg .b32 	%r<29>;
	.reg .b64 	%rd<10>;
	// demoted variable
	.shared .align 4 .b8 _ZZ11stride_prodPKiS0_PiiE4temp[2048];
	ld.param.u64 	%rd2, [_Z11stride_prodPKiS0_Pii_param_0];
	ld.param.u64 	%rd3, [_Z11stride_prodPKiS0_Pii_param_1];
	ld.param.u64 	%rd1, [_Z11stride_prodPKiS0_Pii_param_2];
	ld.param.u32 	%r8, [_Z11stride_prodPKiS0_Pii_param_3];
	cvta.to.global.u64 	%rd4, %rd3;
	cvta.to.global.u64 	%rd5, %rd2;
	mov.u32 	%r1, %ntid.x;
	mov.u32 	%r10, %ctaid.x;
	mov.u32 	%r11, %tid.x;
	mad.lo.s32 	%r12, %r1, %r10, %r11;
	mul.wide.s32 	%rd6, %r12, 4;
	add.s64 	%rd7, %rd5, %rd6;
	ld.global.u32 	%r13, [%rd7];
	add.s64 	%rd8, %rd4, %rd6;
	ld.global.u32 	%r14, [%rd8];
	add.s32 	%r15, %r14, %r13;
	shl.b32 	%r16, %r11, 2;
	mov.u32 	%r17, _ZZ11stride_prodPKiS0_PiiE4temp;
	add.s32 	%r18, %r17, %r16;
	st.shared.u32 	[%r18], %r15;
	bar.sync 	0;
	setp.lt.s32 	%p1, %r8, 1;
	mov.b32 	%r28, 0;
	@%p1 bra 	$L__BB1_3;
	mov.u32 	%r20, %nctaid.x;
	mul.lo.s32 	%r2, %r20, %r1;
	mov.b32 	%r26, 0;
	mov.u32 	%r28, %r26;
$L__BB1_2:
	shl.b32 	%r21, %r26, 2;
	add.s32 	%r23, %r17, %r21;
	ld.shared.u32 	%r24, [%r23];
	add.s32 	%r28, %r24, %r28;
	add.s32 	%r26, %r26, %r2;
	setp.lt.s32 	%p2, %r26, %r8;
	@%p2 bra 	$L__BB1_2;
$L__BB1_3:
	cvta.to.global.u64 	%rd9, %rd1;
	atom.global.add.u32 	%r25, [%rd9], %r28;
	ret;

}


// ===== COMPILED SASS (sm_100) =====

	.target	sm_100

	.elftype	@"ET_EXEC"


//--------------------- .note.nv.tkinfo           --------------------------
	.section	.note.nv.tkinfo,"",@"SHT_NOTE"
	.sectionflags	@"SHF_NOTE_NV_TKINFO"
	.tkinfo
        /*0018*/ 	.word	0x00000002
        /*0030*/ 	.string	""
        /*0030*/ 	.string	"ptxas"
        /*0030*/ 	.string	"Cuda compilation tools, release 13.0, V13.0.88"
        /*0030*/ 	.string	"Build cuda_13.0.r13.0/compiler.36424714_0"
        /*0030*/ 	.string	"-arch sm_100 -m 64 "



//--------------------- .note.nv.cuinfo           --------------------------
	.section	.note.nv.cuinfo,"",@"SHT_NOTE"
	.sectionflags	@"SHF_NOTE_NV_CUINFO"
        /*0018*/ 	.short	0x0002
        /*001a*/ 	.short	0x0064
        /*001c*/ 	.short	0x0082
	.zero		2


//--------------------- .nv.info                  --------------------------
	.section	.nv.info,"",@"SHT_CUDA_INFO"
	.align	4


	//----- nvinfo : EIATTR_REGCOUNT
	.align		4
        /*0000*/ 	.byte	0x04, 0x2f
        /*0002*/ 	.short	(.L_1 - .L_0)
	.align		4
.L_0:
        /*0004*/ 	.word	index@(_Z16thread_sync_prodPKiS0_Pii)
        /*0008*/ 	.word	0x0000001e


	//----- nvinfo : EIATTR_FRAME_SIZE
	.align		4
.L_1:
        /*000c*/ 	.byte	0x04, 0x11
        /*000e*/ 	.short	(.L_3 - .L_2)
	.align		4
.L_2:
        /*0010*/ 	.word	index@(_Z16thread_sync_prodPKiS0_Pii)
        /*0014*/ 	.word	0x00000000


	//----- nvinfo : EIATTR_REGCOUNT
	.align		4
.L_3:
        /*0018*/ 	.byte	0x04, 0x2f
        /*001a*/ 	.short	(.L_5 - .L_4)
	.align		4
.L_4:
        /*001c*/ 	.word	index@(_Z11stride_prodPKiS0_Pii)
        /*0020*/ 	.word	0x0000000d


	//----- nvinfo : EIATTR_FRAME_SIZE
	.align		4
.L_5:
        /*0024*/ 	.byte	0x04, 0x11
        /*0026*/ 	.short	(.L_7 - .L_6)
	.align		4
.L_6:
        /*0028*/ 	.word	index@(_Z11stride_prodPKiS0_Pii)
        /*002c*/ 	.word	0x00000000


	//----- nvinfo : EIATTR_MIN_STACK_SIZE
	.align		4
.L_7:
        /*0030*/ 	.byte	0x04, 0x12
        /*0032*/ 	.short	(.L_9 - .L_8)
	.align		4
.L_8:
        /*0034*/ 	.word	index@(_Z11stride_prodPKiS0_Pii)
        /*0038*/ 	.word	0x00000000


	//----- nvinfo : EIATTR_MIN_STACK_SIZE
	.align		4
.L_9:
        /*003c*/ 	.byte	0x04, 0x12
        /*003e*/ 	.short	(.L_11 - .L_10)
	.align		4
.L_10:
        /*0040*/ 	.word	index@(_Z16thread_sync_prodPKiS0_Pii)
        /*0044*/ 	.word	0x00000000
.L_11:


//--------------------- .nv.compat                --------------------------
	.section	.nv.compat,"",@"SHT_CUDA_COMPAT_INFO"
	.align	4
        /*0000*/ 	.byte	0x02, 0x09, 0x00, 0x00, 0x02, 0x02, 0x01, 0x00, 0x02, 0x05, 0x05, 0x00, 0x03, 0x07, 0x01, 0x01
        /*0010*/ 	.byte	0x02, 0x03, 0x00, 0x00, 0x02, 0x06, 0x01, 0x00, 0x04, 0x0b, 0x08, 0x00, 0x09, 0x00, 0x00, 0x00
        /*0020*/ 	.byte	0x00, 0x00, 0x00, 0x00


//--------------------- .nv.info._Z11stride_prodPKiS0_Pii --------------------------
	.section	.nv.info._Z11stride_prodPKiS0_Pii,"",@"SHT_CUDA_INFO"
	.sectionflags	@""
	.align	4


	//----- nvinfo : EIATTR_CUDA_API_VERSION
	.align		4
        /*0000*/ 	.byte	0x04, 0x37
        /*0002*/ 	.short	(.L_13 - .L_12)
.L_12:
        /*0004*/ 	.word	0x00000082


	//----- nvinfo : EIATTR_KPARAM_INFO
	.align		4
.L_13:
        /*0008*/ 	.byte	0x04, 0x17
        /*000a*/ 	.short	(.L_15 - .L_14)
.L_14:
        /*000c*/ 	.word	0x00000000
        /*0010*/ 	.short	0x0003
        /*0012*/ 	.short	0x0018
        /*0014*/ 	.byte	0x00, 0xf0, 0x11, 0x00


	//----- nvinfo : EIATTR_KPARAM_INFO
	.align		4
.L_15:
        /*0018*/ 	.byte	0x04, 0x17
        /*001a*/ 	.short	(.L_17 - .L_16)
.L_16:
        /*001c*/ 	.word	0x00000000
        /*0020*/ 	.short	0x0002
        /*0022*/ 	.short	0x0010
        /*0024*/ 	.byte	0x00, 0xf5, 0x21, 0x00


	//----- nvinfo : EIATTR_KPARAM_INFO
	.align		4
.L_17:
        /*0028*/ 	.byte	0x04, 0x17
        /*002a*/ 	.short	(.L_19 - .L_18)
.L_18:
        /*002c*/ 	.word	0x00000000
        /*0030*/ 	.short	0x0001
        /*0032*/ 	.short	0x0008
        /*0034*/ 	.byte	0x00, 0xf5, 0x21, 0x00


	//----- nvinfo : EIATTR_KPARAM_INFO
	.align		4
.L_19:
        /*0038*/ 	.byte	0x04, 0x17
        /*003a*/ 	.short	(.L_21 - .L_20)
.L_20:
        /*003c*/ 	.word	0x00000000
        /*0040*/ 	.short	0x0000
        /*0042*/ 	.short	0x0000
        /*0044*/ 	.byte	0x00, 0xf5, 0x21, 0x00


	//----- nvinfo : EIATTR_SPARSE_MMA_MASK
	.align		4
.L_21:
        /*0048*/ 	.byte	0x03, 0x50
        /*004a*/ 	.short	0x0000


	//----- nvinfo : EIATTR_MAXREG_COUNT
	.align		4
        /*004c*/ 	.byte	0x03, 0x1b
        /*004e*/ 	.short	0x00ff


	//----- nvinfo : EIATTR_NUM_BARRIERS
	.align		4
        /*0050*/ 	.byte	0x02, 0x4c
        /*0052*/ 	.byte	0x01
	.zero		1


	//----- nvinfo : EIATTR_MERCURY_ISA_VERSION
	.align		4
        /*0054*/ 	.byte	0x03, 0x5f
        /*0056*/ 	.short	0x0101


	//----- nvinfo : EIATTR_INT_WARP_WIDE_INSTR_OFFSETS
	.align		4
        /*0058*/ 	.byte	0x04, 0x31
        /*005a*/ 	.short	(.L_23 - .L_22)


	//   ....[0]....
.L_22:
        /*005c*/ 	.word	0x00000230


	//----- nvinfo : EIATTR_VRC_CTA_INIT_COUNT
	.align		4
.L_23:
        /*0060*/ 	.byte	0x02, 0x4a
	.zero		1
	.zero		1


	//----- nvinfo : EIATTR_EXIT_INSTR_OFFSETS
	.align		4
        /*0064*/ 	.byte	0x04, 0x1c
        /*0066*/ 	.short	(.L_25 - .L_24)


	//   ....[0]....
.L_24:
        /*0068*/ 	.word	0x00000290


	//----- nvinfo : EIATTR_CBANK_PARAM_SIZE
	.align		4
.L_25:
        /*006c*/ 	.byte	0x03, 0x19
        /*006e*/ 	.short	0x001c


	//----- nvinfo : EIATTR_PARAM_CBANK
	.align		4
        /*0070*/ 	.byte	0x04, 0x0a
        /*0072*/ 	.short	(.L_27 - .L_26)
	.align		4
.L_26:
        /*0074*/ 	.word	index@(.nv.constant0._Z11stride_prodPKiS0_Pii)
        /*0078*/ 	.short	0x0380
        /*007a*/ 	.short	0x001c


	//----- nvinfo : EIATTR_SW_WAR
	.align		4
.L_27:
        /*007c*/ 	.byte	0x04, 0x36
        /*007e*/ 	.short	(.L_29 - .L_28)
.L_28:
        /*0080*/ 	.word	0x00000008
.L_29:


//--------------------- .nv.info._Z16thread_sync_prodPKiS0_Pii --------------------------
	.section	.nv.info._Z16thread_sync_prodPKiS0_Pii,"",@"SHT_CUDA_INFO"
	.sectionflags	@""
	.align	4


	//----- nvinfo : EIATTR_CUDA_API_VERSION
	.align		4
        /*0000*/ 	.byte	0x04, 0x37
        /*0002*/ 	.short	(.L_31 - .L_30)
.L_30:
        /*0004*/ 	.word	0x00000082


	//----- nvinfo : EIATTR_KPARAM_INFO
	.align		4
.L_31:
        /*0008*/ 	.byte	0x04, 0x17
        /*000a*/ 	.short	(.L_33 - .L_32)
.L_32:
        /*000c*/ 	.word	0x00000000
        /*0010*/ 	.short	0x0003
        /*0012*/ 	.short	0x0018
        /*0014*/ 	.byte	0x00, 0xf0, 0x11, 0x00


	//----- nvinfo : EIATTR_KPARAM_INFO
	.align		4
.L_33:
        /*0018*/ 	.byte	0x04, 0x17
        /*001a*/ 	.short	(.L_35 - .L_34)
.L_34:
        /*001c*/ 	.word	0x00000000
        /*0020*/ 	.short	0x0002
        /*0022*/ 	.short	0x0010
        /*0024*/ 	.byte	0x00, 0xf5, 0x21, 0x00


	//----- nvinfo : EIATTR_KPARAM_INFO
	.align		4
.L_35:
        /*0028*/ 	.byte	0x04, 0x17
        /*002a*/ 	.short	(.L_37 - .L_36)
.L_36:
        /*002c*/ 	.word	0x00000000
        /*0030*/ 	.short	0x0001
        /*0032*/ 	.short	0x0008
        /*0034*/ 	.byte	0x00, 0xf5, 0x21, 0x00


	//----- nvinfo : EIATTR_KPARAM_INFO
	.align		4
.L_37:
        /*0038*/ 	.byte	0x04, 0x17
        /*003a*/ 	.short	(.L_39 - .L_38)
.L_38:
        /*003c*/ 	.word	0x00000000
        /*0040*/ 	.short	0x0000
        /*0042*/ 	.short	0x0000
        /*0044*/ 	.byte	0x00, 0xf5, 0x21, 0x00


	//----- nvinfo : EIATTR_SPARSE_MMA_MASK
	.align		4
.L_39:
        /*0048*/ 	.byte	0x03, 0x50
        /*004a*/ 	.short	0x0000


	//----- nvinfo : EIATTR_MAXREG_COUNT
	.align		4
        /*004c*/ 	.byte	0x03, 0x1b
        /*004e*/ 	.short	0x00ff


	//----- nvinfo : EIATTR_NUM_BARRIERS
	.align		4
        /*0050*/ 	.byte	0x02, 0x4c
        /*0052*/ 	.byte	0x01
	.zero		1


	//----- nvinfo : EIATTR_MERCURY_ISA_VERSION
	.align		4
        /*0054*/ 	.byte	0x03, 0x5f
        /*0056*/ 	.short	0x0101


	//----- nvinfo : EIATTR_VRC_CTA_INIT_COUNT
	.align		4
        /*0058*/ 	.byte	0x02, 0x4a
	.zero		1
	.zero		1


	//----- nvinfo : EIATTR_EXIT_INSTR_OFFSETS
	.align		4
        /*005c*/ 	.byte	0x04, 0x1c
        /*005e*/ 	.short	(.L_41 - .L_40)


	//   ....[0]....
.L_40:
        /*0060*/ 	.word	0x00000140


	//   ....[1]....
        /*0064*/ 	.word	0x00000340


	//----- nvinfo : EIATTR_CBANK_PARAM_SIZE
	.align		4
.L_41:
        /*0068*/ 	.byte	0x03, 0x19
        /*006a*/ 	.short	0x001c


	//----- nvinfo : EIATTR_PARAM_CBANK
	.align		4
        /*006c*/ 	.byte	0x04, 0x0a
        /*006e*/ 	.short	(.L_43 - .L_42)
	.align		4
.L_42:
        /*0070*/ 	.word	index@(.nv.constant0._Z16thread_sync_prodPKiS0_Pii)
        /*0074*/ 	.short	0x0380
        /*0076*/ 	.short	0x001c


	//----- nvinfo : EIATTR_SW_WAR
	.align		4
.L_43:
        /*0078*/ 	.byte	0x04, 0x36
        /*007a*/ 	.short	(.L_45 - .L_44)
.L_44:
        /*007c*/ 	.word	0x00000008
.L_45:


//--------------------- .nv.callgraph             --------------------------
	.section	.nv.callgraph,"",@"SHT_CUDA_CALLGRAPH"
	.align	4
	.sectionentsize	8
	.align		4
        /*0000*/ 	.word	0x00000000
	.align		4
        /*0004*/ 	.word	0xffffffff
	.align		4
        /*0008*/ 	.word	0x00000000
	.align		4
        /*000c*/ 	.word	0xfffffffe
	.align		4
        /*0010*/ 	.word	0x00000000
	.align		4
        /*0014*/ 	.word	0xfffffffd
	.align		4
        /*0018*/ 	.word	0x00000000
	.align		4
        /*001c*/ 	.word	0xfffffffc


//--------------------- .text._Z11stride_prodPKiS0_Pii --------------------------
	.section	.text._Z11stride_prodPKiS0_Pii,"ax",@progbits
	.align	128
        .global         _Z11stride_prodPKiS0_Pii
        .type           _Z11stride_prodPKiS0_Pii,@function
        .size           _Z11stride_prodPKiS0_Pii,(.L_x_5 - _Z11stride_prodPKiS0_Pii)
        .other          _Z11stride_prodPKiS0_Pii,@"STO_CUDA_ENTRY STV_DEFAULT"
_Z11stride_prodPKiS0_Pii:
.text._Z11stride_prodPKiS0_Pii:
[----:B------:R-:W-:Y:S01]  /*0000*/  LDC R1, c[0x0][0x37c] ;  /* 0x0000df00ff017b82 */ /* 0x000fe20000000800 */
[----:B------:R-:W0:Y:S07]  /*0010*/  S2R R7, SR_CTAID.X ;  /* 0x0000000000077919 */ /* 0x000e2e0000002500 */
[----:B------:R-:W1:Y:S01]  /*0020*/  LDC.64 R2, c[0x0][0x380] ;  /* 0x0000e000ff027b82 */ /* 0x000e620000000a00 */
[----:B------:R-:W0:Y:S01]  /*0030*/  LDCU UR6, c[0x0][0x360] ;  /* 0x00006c00ff0677ac */ /* 0x000e220008000800 */
[----:B------:R-:W0:Y:S01]  /*0040*/  S2R R8, SR_TID.X ;  /* 0x0000000000087919 */ /* 0x000e220000002100 */
[----:B------:R-:W2:Y:S05]  /*0050*/  LDCU.64 UR8, c[0x0][0x358] ;  /* 0x00006b00ff0877ac */ /* 0x000eaa0008000a00 */
[----:B------:R-:W3:Y:S01]  /*0060*/  LDC.64 R4, c[0x0][0x388] ;  /* 0x0000e200ff047b82 */ /* 0x000ee20000000a00 */
[----:B------:R-:W4:Y:S01]  /*0070*/  LDCU UR10, c[0x0][0x398] ;  /* 0x00007300ff0a77ac */ /* 0x000f220008000800 */
[----:B0-----:R-:W-:-:S04]  /*0080*/  IMAD R7, R7, UR6, R8 ;  /* 0x0000000607077c24 */ /* 0x001fc8000f8e0208 */
[----:B-1----:R-:W-:-:S04]  /*0090*/  IMAD.WIDE R2, R7, 0x4, R2 ;  /* 0x0000000407027825 */ /* 0x002fc800078e0202 */
[----:B---3--:R-:W-:Y:S02]  /*00a0*/  IMAD.WIDE R4, R7, 0x4, R4 ;  /* 0x0000000407047825 */ /* 0x008fe400078e0204 */
[----:B--2---:R-:W2:Y:S04]  /*00b0*/  LDG.E R2, desc[UR8][R2.64] ;  /* 0x0000000802027981 */ /* 0x004ea8000c1e1900 */
[----:B------:R-:W2:Y:S01]  /*00c0*/  LDG.E R5, desc[UR8][R4.64] ;  /* 0x0000000804057981 */ /* 0x000ea2000c1e1900 */
[----:B------:R-:W0:Y:S01]  /*00d0*/  S2UR UR5, SR_CgaCtaId ;  /* 0x00000000000579c3 */ /* 0x000e220000008800 */
[----:B------:R-:W-:Y:S01]  /*00e0*/  UMOV UR4, 0x400 ;  /* 0x0000040000047882 */ /* 0x000fe20000000000 */
[----:B----4-:R-:W-:Y:S01]  /*00f0*/  UISETP.GE.AND UP0, UPT, UR10, 0x1, UPT ;  /* 0x000000010a00788c */ /* 0x010fe2000bf06270 */
[----:B------:R-:W1:Y:S05]  /*0100*/  S2R R10, SR_LANEID ;  /* 0x00000000000a7919 */ /* 0x000e6a0000000000 */
[----:B------:R-:W3:Y:S01]  /*0110*/  LDC.64 R6, c[0x0][0x390] ;  /* 0x0000e400ff067b82 */ /* 0x000ee20000000a00 */
[----:B0-----:R-:W-:-:S06]  /*0120*/  ULEA UR5, UR5, UR4, 0x18 ;  /* 0x0000000405057291 */ /* 0x001fcc000f8ec0ff */
[----:B------:R-:W-:Y:S02]  /*0130*/  LEA R9, R8, UR5, 0x2 ;  /* 0x0000000508097c11 */ /* 0x000fe4000f8e10ff */
[----:B--2---:R-:W-:Y:S01]  /*0140*/  IADD3 R0, PT, PT, R2, R5, RZ ;  /* 0x0000000502007210 */ /* 0x004fe20007ffe0ff */
[----:B------:R-:W-:-:S04]  /*0150*/  HFMA2 R2, -RZ, RZ, 0, 0 ;  /* 0x00000000ff027431 */ /* 0x000fc800000001ff */
[----:B------:R0:W-:Y:S01]  /*0160*/  STS [R9], R0 ;  /* 0x0000000009007388 */ /* 0x0001e20000000800 */
[----:B------:R-:W-:Y:S06]  /*0170*/  BAR.SYNC.DEFER_BLOCKING 0x0 ;  /* 0x0000000000007b1d */ /* 0x000fec0000010000 */
[----:B-1-3--:R-:W-:Y:S05]  /*0180*/  BRA.U !UP0, `(.L_x_0) ;  /* 0x0000000108287547 */ /* 0x00afea000b800000 */
[----:B------:R-:W1:Y:S01]  /*0190*/  LDCU UR4, c[0x0][0x370] ;  /* 0x00006e00ff0477ac */ /* 0x000e620008000800 */
[----:B------:R-:W-:Y:S01]  /*01a0*/  MOV R2, RZ ;  /* 0x000000ff00027202 */ /* 0x000fe20000000f00 */
[----:B-1----:R-:W-:-:S03]  /*01b0*/  UIMAD UR6, UR6, UR4, URZ ;  /* 0x00000004060672a4 */ /* 0x002fc6000f8e02ff */
[----:B------:R-:W-:-:S09]  /*01c0*/  UMOV UR4, URZ ;  /* 0x000000ff00047c82 */ /* 0x000fd20008000000 */
.L_x_1:
[----:B------:R-:W-:Y:S02]  /*01d0*/  ULEA UR7, UR4, UR5, 0x2 ;  /* 0x0000000504077291 */ /* 0x000fe4000f8e10ff */
[----:B------:R-:W-:-:S04]  /*01e0*/  UIADD3 UR4, UPT, UPT, UR6, UR4, URZ ;  /* 0x0000000406047290 */ /* 0x000fc8000fffe0ff */
[----:B------:R-:W-:-:S03]  /*01f0*/  UISETP.GE.AND UP0, UPT, UR4, UR10, UPT ;  /* 0x0000000a0400728c */ /* 0x000fc6000bf06270 */
[----:B------:R-:W1:Y:S02]  /*0200*/  LDS R3, [UR7] ;  /* 0x00000007ff037984 */ /* 0x000e640008000800 */
[----:B-1----:R-:W-:-:S04]  /*0210*/  IADD3 R2, PT, PT, R3, R2, RZ ;  /* 0x0000000203027210 */ /* 0x002fc80007ffe0ff */
[----:B------:R-:W-:Y:S05]  /*0220*/  BRA.U !UP0, `(.L_x_1) ;  /* 0xfffffffd08e87547 */ /* 0x000fea000b83ffff */
.L_x_0:
[----:B------:R-:W-:Y:S02]  /*0230*/  VOTEU.ANY UR4, UPT, PT ;  /* 0x0000000000047886 */ /* 0x000fe400038e0100 */
[----:B------:R-:W-:Y:S02]  /*0240*/  UFLO.U32 UR5, UR4 ;  /* 0x00000004000572bd */ /* 0x000fe400080e0000 */
[----:B------:R-:W-:-:S04]  /*0250*/  UPOPC UR4, UR4 ;  /* 0x00000004000472bf */ /* 0x000fc80008000000 */
[----:B------:R-:W-:Y:S02]  /*0260*/  ISETP.EQ.U32.AND P0, PT, R10, UR5, PT ;  /* 0x000000050a007c0c */ /* 0x000fe4000bf02070 */
[----:B------:R-:W-:-:S11]  /*0270*/  IMAD R3, R2, UR4, RZ ;  /* 0x0000000402037c24 */ /* 0x000fd6000f8e02ff */
[----:B------:R-:W-:Y:S01]  /*0280*/  @P0 REDG.E.ADD.STRONG.GPU desc[UR8][R6.64], R3 ;  /* 0x000000030600098e */ /* 0x000fe2000c12e108 */
[----:B------:R-:W-:Y:S05]  /*0290*/  EXIT ;  /* 0x000000000000794d */ /* 0x000fea0003800000 */
.L_x_2:
[----:B------:R-:W-:-:S00]  /*02a0*/  BRA `(.L_x_2) ;  /* 0xfffffffc00fc7947 */ /* 0x000fc0000383ffff */
[----:B------:R-:W-:-:S00]  /*02b0*/  NOP ;  /* 0x0000000000007918 */ /* 0x000fc00000000000 */
        /* <DEDUP_REMOVED lines=12> */
.L_x_5:


//--------------------- .text._Z16thread_sync_prodPKiS0_Pii --------------------------
	.section	.text._Z16thread_sync_prodPKiS0_Pii,"ax",@progbits
	.align	128
        .global         _Z16thread_sync_prodPKiS0_Pii
        .type           _Z16thread_sync_prodPKiS0_Pii,@function
        .size           _Z16thread_sync_prodPKiS0_Pii,(.L_x_6 - _Z16thread_sync_prodPKiS0_Pii)
        .other          _Z16thread_sync_prodPKiS0_Pii,@"STO_CUDA_ENTRY STV_DEFAULT"
_Z16thread_sync_prodPKiS0_Pii:
.text._Z16thread_sync_prodPKiS0_Pii:
[----:B------:R-:W-:Y:S01]  /*0000*/  LDC R1, c[0x0][0x37c] ;  /* 0x0000df00ff017b82 */ /* 0x000fe20000000800 */
[----:B------:R-:W0:Y:S07]  /*0010*/  S2R R7, SR_CTAID.X ;  /* 0x0000000000077919 */ /* 0x000e2e0000002500 */
[----:B------:R-:W1:Y:S01]  /*0020*/  LDC.64 R2, c[0x0][0x380] ;  /* 0x0000e000ff027b82 */ /* 0x000e620000000a00 */
[----:B------:R-:W0:Y:S01]  /*0030*/  LDCU UR4, c[0x0][0x360] ;  /* 0x00006c00ff0477ac */ /* 0x000e220008000800 */
[----:B------:R-:W0:Y:S01]  /*0040*/  S2R R6, SR_TID.X ;  /* 0x0000000000067919 */ /* 0x000e220000002100 */
[----:B------:R-:W2:Y:S05]  /*0050*/  LDCU.64 UR6, c[0x0][0x358] ;  /* 0x00006b00ff0677ac */ /* 0x000eaa0008000a00 */
[----:B------:R-:W3:Y:S01]  /*0060*/  LDC.64 R4, c[0x0][0x388] ;  /* 0x0000e200ff047b82 */ /* 0x000ee20000000a00 */
[----:B0-----:R-:W-:-:S04]  /*0070*/  IMAD R7, R7, UR4, R6 ;  /* 0x0000000407077c24 */ /* 0x001fc8000f8e0206 */
[----:B-1----:R-:W-:-:S04]  /*0080*/  IMAD.WIDE R2, R7, 0x4, R2 ;  /* 0x0000000407027825 */ /* 0x002fc800078e0202 */
[----:B---3--:R-:W-:Y:S02]  /*0090*/  IMAD.WIDE R4, R7, 0x4, R4 ;  /* 0x0000000407047825 */ /* 0x008fe400078e0204 */
[----:B--2---:R-:W2:Y:S04]  /*00a0*/  LDG.E R2, desc[UR6][R2.64] ;  /* 0x0000000602027981 */ /* 0x004ea8000c1e1900 */
[----:B------:R-:W2:Y:S01]  /*00b0*/  LDG.E R5, desc[UR6][R4.64] ;  /* 0x0000000604057981 */ /* 0x000ea2000c1e1900 */
[----:B------:R-:W0:Y:S01]  /*00c0*/  S2UR UR5, SR_CgaCtaId ;  /* 0x00000000000579c3 */ /* 0x000e220000008800 */
[----:B------:R-:W-:Y:S01]  /*00d0*/  UMOV UR4, 0x400 ;  /* 0x0000040000047882 */ /* 0x000fe20000000000 */
[----:B------:R-:W-:Y:S01]  /*00e0*/  ISETP.NE.AND P0, PT, R6, RZ, PT ;  /* 0x000000ff0600720c */ /* 0x000fe20003f05270 */
[----:B0-----:R-:W-:-:S06]  /*00f0*/  ULEA UR4, UR5, UR4, 0x18 ;  /* 0x0000000405047291 */ /* 0x001fcc000f8ec0ff */
[----:B------:R-:W-:Y:S01]  /*0100*/  LEA R7, R6, UR4, 0x2 ;  /* 0x0000000406077c11 */ /* 0x000fe2000f8e10ff */
[----:B--2---:R-:W-:-:S05]  /*0110*/  IMAD.IADD R0, R2, 0x1, R5 ;  /* 0x0000000102007824 */ /* 0x004fca00078e0205 */
[----:B------:R0:W-:Y:S01]  /*0120*/  STS [R7], R0 ;  /* 0x0000000007007388 */ /* 0x0001e20000000800 */
[----:B------:R-:W-:Y:S06]  /*0130*/  BAR.SYNC.DEFER_BLOCKING 0x0 ;  /* 0x0000000000007b1d */ /* 0x000fec0000010000 */
[----:B------:R-:W-:Y:S05]  /*0140*/  @P0 EXIT ;  /* 0x000000000000094d */ /* 0x000fea0003800000 */
[----:B------:R-:W-:Y:S02]  /*0150*/  IMAD.MOV.U32 R17, RZ, RZ, RZ ;  /* 0x000000ffff117224 */ /* 0x000fe400078e00ff */
[----:B0-----:R-:W-:-:S07]  /*0160*/  IMAD.MOV.U32 R0, RZ, RZ, 0x40 ;  /* 0x00000040ff007424 */ /* 0x001fce00078e00ff */
.L_x_3:
[----:B------:R-:W0:Y:S04]  /*0170*/  LDS.128 R4, [R0+UR4+-0x40] ;  /* 0xffffc00400047984 */ /* 0x000e280008000c00 */
[----:B------:R-:W1:Y:S04]  /*0180*/  LDS.128 R8, [R0+UR4+-0x30] ;  /* 0xffffd00400087984 */ /* 0x000e680008000c00 */
[----:B------:R-:W2:Y:S04]  /*0190*/  LDS.128 R24, [R0+UR4+-0x20] ;  /* 0xffffe00400187984 */ /* 0x000ea80008000c00 */
[----:B------:R-:W3:Y:S04]  /*01a0*/  LDS.128 R12, [R0+UR4+-0x10] ;  /* 0xfffff004000c7984 */ /* 0x000ee80008000c00 */
[----:B------:R-:W4:Y:S01]  /*01b0*/  LDS.128 R20, [R0+UR4] ;  /* 0x0000000400147984 */ /* 0x000f220008000c00 */
[----:B0-----:R-:W-:-:S03]  /*01c0*/  IADD3 R4, PT, PT, R5, R4, R17 ;  /* 0x0000000405047210 */ /* 0x001fc60007ffe011 */
[----:B------:R-:W0:Y:S01]  /*01d0*/  LDS.128 R16, [R0+UR4+0x10] ;  /* 0x0000100400107984 */ /* 0x000e220008000c00 */
[----:B------:R-:W-:-:S04]  /*01e0*/  IADD3 R4, PT, PT, R7, R6, R4 ;  /* 0x0000000607047210 */ /* 0x000fc80007ffe004 */
[----:B-1----:R-:W-:Y:S02]  /*01f0*/  IADD3 R8, PT, PT, R9, R8, R4 ;  /* 0x0000000809087210 */ /* 0x002fe40007ffe004 */
[----:B------:R-:W1:Y:S02]  /*0200*/  LDS.128 R4, [R0+UR4+0x20] ;  /* 0x0000200400047984 */ /* 0x000e640008000c00 */
[----:B------:R-:W-:-:S04]  /*0210*/  IADD3 R8, PT, PT, R11, R10, R8 ;  /* 0x0000000a0b087210 */ /* 0x000fc80007ffe008 */
[----:B--2---:R-:W-:Y:S02]  /*0220*/  IADD3 R24, PT, PT, R25, R24, R8 ;  /* 0x0000001819187210 */ /* 0x004fe40007ffe008 */
[----:B------:R2:W5:Y:S02]  /*0230*/  LDS.128 R8, [R0+UR4+0x30] ;  /* 0x0000300400087984 */ /* 0x0005640008000c00 */
[----:B------:R-:W-:-:S04]  /*0240*/  IADD3 R24, PT, PT, R27, R26, R24 ;  /* 0x0000001a1b187210 */ /* 0x000fc80007ffe018 */
[----:B---3--:R-:W-:Y:S01]  /*0250*/  IADD3 R12, PT, PT, R13, R12, R24 ;  /* 0x0000000c0d0c7210 */ /* 0x008fe20007ffe018 */
[----:B--2---:R-:W-:-:S03]  /*0260*/  VIADD R0, R0, 0x80 ;  /* 0x0000008000007836 */ /* 0x004fc60000000000 */
[----:B------:R-:W-:Y:S02]  /*0270*/  IADD3 R12, PT, PT, R15, R14, R12 ;  /* 0x0000000e0f0c7210 */ /* 0x000fe40007ffe00c */
[----:B------:R-:W-:Y:S02]  /*0280*/  ISETP.NE.AND P0, PT, R0, 0x840, PT ;  /* 0x000008400000780c */ /* 0x000fe40003f05270 */
[----:B----4-:R-:W-:-:S04]  /*0290*/  IADD3 R12, PT, PT, R21, R20, R12 ;  /* 0x00000014150c7210 */ /* 0x010fc80007ffe00c */
[----:B------:R-:W-:-:S04]  /*02a0*/  IADD3 R12, PT, PT, R23, R22, R12 ;  /* 0x00000016170c7210 */ /* 0x000fc80007ffe00c */
[----:B0-----:R-:W-:-:S04]  /*02b0*/  IADD3 R12, PT, PT, R17, R16, R12 ;  /* 0x00000010110c7210 */ /* 0x001fc80007ffe00c */
[----:B------:R-:W-:-:S04]  /*02c0*/  IADD3 R12, PT, PT, R19, R18, R12 ;  /* 0x00000012130c7210 */ /* 0x000fc80007ffe00c */
[----:B-1----:R-:W-:-:S04]  /*02d0*/  IADD3 R4, PT, PT, R5, R4, R12 ;  /* 0x0000000405047210 */ /* 0x002fc80007ffe00c */
[----:B------:R-:W-:-:S04]  /*02e0*/  IADD3 R4, PT, PT, R7, R6, R4 ;  /* 0x0000000607047210 */ /* 0x000fc80007ffe004 */
[----:B-----5:R-:W-:-:S04]  /*02f0*/  IADD3 R4, PT, PT, R9, R8, R4 ;  /* 0x0000000809047210 */ /* 0x020fc80007ffe004 */
[----:B------:R-:W-:Y:S01]  /*0300*/  IADD3 R17, PT, PT, R11, R10, R4 ;  /* 0x0000000a0b117210 */ /* 0x000fe20007ffe004 */
[----:B------:R-:W-:Y:S06]  /*0310*/  @P0 BRA `(.L_x_3) ;  /* 0xfffffffc00940947 */ /* 0x000fec000383ffff */
[----:B------:R-:W0:Y:S02]  /*0320*/  LDC.64 R2, c[0x0][0x390] ;  /* 0x0000e400ff027b82 */ /* 0x000e240000000a00 */
[----:B0-----:R-:W-:Y:S01]  /*0330*/  REDG.E.ADD.STRONG.GPU desc[UR6][R2.64], R17 ;  /* 0x000000110200798e */ /* 0x001fe2000c12e106 */
[----:B------:R-:W-:Y:S05]  /*0340*/  EXIT ;  /* 0x000000000000794d */ /* 0x000fea0003800000 */
.L_x_4:
        /* <DEDUP_REMOVED lines=11> */
.L_x_6:


//--------------------- .nv.shared._Z11stride_prodPKiS0_Pii --------------------------
	.section	.nv.shared._Z11stride_prodPKiS0_Pii,"aw",@nobits
	.sectionflags	@""
	.align	4
.nv.shared._Z11stride_prodPKiS0_Pii:
	.zero		3072


//--------------------- .nv.shared.reserved.0     --------------------------
	.section	.nv.shared.reserved.0,"aw",@nobits
	.weak		__nv_reservedSMEM_offset_0_alias
	.size		__nv_reservedSMEM_offset_0_alias, 0, 64
	.other		__nv_reservedSMEM_offset_0_alias,@"STO_CUDA_RESERVED_SHARED STV_DEFAULT"
__nv_reservedSMEM_offset_0_alias:
	.zero		0
	.zero		64


//--------------------- .nv.shared._Z16thread_sync_prodPKiS0_Pii --------------------------
	.section	.nv.shared._Z16thread_sync_prodPKiS0_Pii,"aw",@nobits
	.sectionflags	@""
	.align	4
.nv.shared._Z16thread_sync_prodPKiS0_Pii:
	.zero		3072


//--------------------- .nv.constant0._Z11stride_prodPKiS0_Pii --------------------------
	.section	.nv.constant0._Z11stride_prodPKiS0_Pii,"a",@progbits
	.sectionflags	@""
	.align	4
.nv.constant0._Z11stride_prodPKiS0_Pii:
	.zero		924


//--------------------- .nv.constant0._Z16thread_sync_prodPKiS0_Pii --------------------------
	.section	.nv.constant0._Z16thread_sync_prodPKiS0_Pii,"a",@progbits
	.sectionflags	@""
	.align	4
.nv.constant0._Z16thread_sync_prodPKiS0_Pii:
	.zero		924


//--------------------- SYMBOLS --------------------------

	.type		.nv.reservedSmem.offset0,@object
	.size		.nv.reservedSmem.offset0,0x4
	.type		.nv.reservedSmem.cap,@object
	.size		.nv.reservedSmem.cap,0x4
